//
// Generated by NVIDIA NVVM Compiler
//
// Compiler Build ID: CL-36424714
// Cuda compilation tools, release 13.0, V13.0.88
// Based on NVVM 20.0.0
//

.version 9.0
.target sm_100
.address_size 64

	// .globl	_Z5mergePiS_ii

.visible .entry _Z5mergePiS_ii(
	.param .u64 .ptr .align 1 _Z5mergePiS_ii_param_0,
	.param .u64 .ptr .align 1 _Z5mergePiS_ii_param_1,
	.param .u32 _Z5mergePiS_ii_param_2,
	.param .u32 _Z5mergePiS_ii_param_3
)
{
	.reg .pred 	%p<19>;
	.reg .b32 	%r<101>;
	.reg .b64 	%rd<31>;

	ld.param.u64 	%rd7, [_Z5mergePiS_ii_param_0];
	ld.param.u64 	%rd8, [_Z5mergePiS_ii_param_1];
	ld.param.u32 	%r50, [_Z5mergePiS_ii_param_2];
	ld.param.u32 	%r51, [_Z5mergePiS_ii_param_3];
	cvta.to.global.u64 	%rd1, %rd8;
	cvta.to.global.u64 	%rd2, %rd7;
	mov.u32 	%r52, %ctaid.x;
	mov.u32 	%r53, %ntid.x;
	mov.u32 	%r54, %tid.x;
	mad.lo.s32 	%r55, %r52, %r53, %r54;
	mul.lo.s32 	%r56, %r55, %r51;
	shl.b32 	%r80, %r56, 1;
	add.s32 	%r81, %r80, %r51;
	min.s32 	%r3, %r81, %r50;
	add.s32 	%r57, %r81, %r51;
	min.s32 	%r4, %r57, %r50;
	setp.ge.s32 	%p1, %r80, %r3;
	setp.ge.s32 	%p2, %r81, %r4;
	or.pred  	%p3, %p1, %p2;
	mov.u32 	%r89, %r80;
	@%p3 bra 	$L__BB0_1;
	bra.uni 	$L__BB0_16;
$L__BB0_1:
	setp.ge.s32 	%p9, %r80, %r3;
	@%p9 bra 	$L__BB0_8;
	sub.s32 	%r66, %r3, %r80;
	and.b32  	%r8, %r66, 3;
	setp.eq.s32 	%p10, %r8, 0;
	mov.u32 	%r87, %r80;
	@%p10 bra 	$L__BB0_5;
	neg.s32 	%r83, %r8;
	mov.u32 	%r87, %r80;
$L__BB0_4:
	.pragma "nounroll";
	mul.wide.s32 	%rd15, %r89, 4;
	add.s64 	%rd16, %rd1, %rd15;
	mul.wide.s32 	%rd17, %r87, 4;
	add.s64 	%rd18, %rd2, %rd17;
	add.s32 	%r87, %r87, 1;
	ld.global.u32 	%r67, [%rd18];
	add.s32 	%r89, %r89, 1;
	st.global.u32 	[%rd16], %r67;
	add.s32 	%r83, %r83, 1;
	setp.ne.s32 	%p11, %r83, 0;
	@%p11 bra 	$L__BB0_4;
$L__BB0_5:
	sub.s32 	%r68, %r80, %r3;
	setp.gt.u32 	%p12, %r68, -4;
	@%p12 bra 	$L__BB0_8;
	add.s64 	%rd3, %rd2, 8;
	sub.s32 	%r95, %r87, %r3;
	add.s64 	%rd4, %rd1, 8;
$L__BB0_7:
	mul.wide.s32 	%rd19, %r87, 4;
	add.s64 	%rd20, %rd3, %rd19;
	mul.wide.s32 	%rd21, %r89, 4;
	add.s64 	%rd22, %rd4, %rd21;
	ld.global.u32 	%r69, [%rd20+-8];
	st.global.u32 	[%rd22+-8], %r69;
	ld.global.u32 	%r70, [%rd20+-4];
	st.global.u32 	[%rd22+-4], %r70;
	ld.global.u32 	%r71, [%rd20];
	st.global.u32 	[%rd22], %r71;
	add.s32 	%r87, %r87, 4;
	ld.global.u32 	%r72, [%rd20+4];
	add.s32 	%r89, %r89, 4;
	st.global.u32 	[%rd22+4], %r72;
	add.s32 	%r95, %r95, 4;
	setp.eq.s32 	%p13, %r95, 0;
	@%p13 bra 	$L__BB0_8;
	bra.uni 	$L__BB0_7;
$L__BB0_8:
	setp.ge.s32 	%p14, %r81, %r4;
	@%p14 bra 	$L__BB0_15;
	sub.s32 	%r73, %r4, %r81;
	and.b32  	%r27, %r73, 3;
	setp.eq.s32 	%p15, %r27, 0;
	mov.u32 	%r94, %r81;
	@%p15 bra 	$L__BB0_12;
	neg.s32 	%r90, %r27;
	mov.u32 	%r94, %r81;
$L__BB0_11:
	.pragma "nounroll";
	mul.wide.s32 	%rd23, %r89, 4;
	add.s64 	%rd24, %rd1, %rd23;
	mul.wide.s32 	%rd25, %r94, 4;
	add.s64 	%rd26, %rd2, %rd25;
	add.s32 	%r94, %r94, 1;
	ld.global.u32 	%r74, [%rd26];
	add.s32 	%r89, %r89, 1;
	st.global.u32 	[%rd24], %r74;
	add.s32 	%r90, %r90, 1;
	setp.ne.s32 	%p16, %r90, 0;
	@%p16 bra 	$L__BB0_11;
$L__BB0_12:
	sub.s32 	%r75, %r81, %r4;
	setp.gt.u32 	%p17, %r75, -4;
	@%p17 bra 	$L__BB0_15;
	add.s64 	%rd5, %rd2, 8;
	sub.s32 	%r98, %r94, %r4;
	add.s64 	%rd6, %rd1, 8;
$L__BB0_14:
	mul.wide.s32 	%rd27, %r94, 4;
	add.s64 	%rd28, %rd5, %rd27;
	mul.wide.s32 	%rd29, %r89, 4;
	add.s64 	%rd30, %rd6, %rd29;
	ld.global.u32 	%r76, [%rd28+-8];
	st.global.u32 	[%rd30+-8], %r76;
	ld.global.u32 	%r77, [%rd28+-4];
	st.global.u32 	[%rd30+-4], %r77;
	ld.global.u32 	%r78, [%rd28];
	st.global.u32 	[%rd30], %r78;
	add.s32 	%r94, %r94, 4;
	ld.global.u32 	%r79, [%rd28+4];
	add.s32 	%r89, %r89, 4;
	st.global.u32 	[%rd30+4], %r79;
	add.s32 	%r98, %r98, 4;
	setp.ne.s32 	%p18, %r98, 0;
	@%p18 bra 	$L__BB0_14;
$L__BB0_15:
	ret;
$L__BB0_16:
	mul.wide.s32 	%rd9, %r80, 4;
	add.s64 	%rd10, %rd2, %rd9;
	ld.global.u32 	%r58, [%rd10];
	mul.wide.s32 	%rd11, %r81, 4;
	add.s64 	%rd12, %rd2, %rd11;
	ld.global.u32 	%r60, [%rd12];
	setp.ge.s32 	%p4, %r58, %r60;
	setp.lt.s32 	%p5, %r58, %r60;
	selp.u32 	%r62, 1, 0, %p5;
	add.s32 	%r80, %r80, %r62;
	selp.u32 	%r63, 1, 0, %p4;
	add.s32 	%r81, %r81, %r63;
	min.s32 	%r64, %r58, %r60;
	mul.wide.s32 	%rd13, %r89, 4;
	add.s64 	%rd14, %rd1, %rd13;
	st.global.u32 	[%rd14], %r64;
	add.s32 	%r89, %r89, 1;
	setp.lt.s32 	%p6, %r80, %r3;
	setp.lt.s32 	%p7, %r81, %r4;
	and.pred  	%p8, %p6, %p7;
	@%p8 bra 	$L__BB0_16;
	bra.uni 	$L__BB0_1;

}
	// .globl	_Z9copyArrayPiS_i
.visible .entry _Z9copyArrayPiS_i(
	.param .u64 .ptr .align 1 _Z9copyArrayPiS_i_param_0,
	.param .u64 .ptr .align 1 _Z9copyArrayPiS_i_param_1,
	.param .u32 _Z9copyArrayPiS_i_param_2
)
{
	.reg .pred 	%p<2>;
	.reg .b32 	%r<7>;
	.reg .b64 	%rd<8>;

	ld.param.u64 	%rd1, [_Z9copyArrayPiS_i_param_0];
	ld.param.u64 	%rd2, [_Z9copyArrayPiS_i_param_1];
	ld.param.u32 	%r2, [_Z9copyArrayPiS_i_param_2];
	mov.u32 	%r3, %ctaid.x;
	mov.u32 	%r4, %ntid.x;
	mov.u32 	%r5, %tid.x;
	mad.lo.s32 	%r1, %r3, %r4, %r5;
	setp.ge.s32 	%p1, %r1, %r2;
	@%p1 bra 	$L__BB1_2;
	cvta.to.global.u64 	%rd3, %rd1;
	cvta.to.global.u64 	%rd4, %rd2;
	mul.wide.s32 	%rd5, %r1, 4;
	add.s64 	%rd6, %rd3, %rd5;
	ld.global.u32 	%r6, [%rd6];
	add.s64 	%rd7, %rd4, %rd5;
	st.global.u32 	[%rd7], %r6;
$L__BB1_2:
	ret;

}


// ===== COMPILED SASS (sm_100) =====

	.target	sm_100

	.elftype	@"ET_EXEC"


//--------------------- .note.nv.tkinfo           --------------------------
	.section	.note.nv.tkinfo,"",@"SHT_NOTE"
	.sectionflags	@"SHF_NOTE_NV_TKINFO"
	.tkinfo
        /*0018*/ 	.word	0x00000002
        /*0030*/ 	.string	""
        /*0030*/ 	.string	"ptxas"
        /*0030*/ 	.string	"Cuda compilation tools, release 13.0, V13.0.88"
        /*0030*/ 	.string	"Build cuda_13.0.r13.0/compiler.36424714_0"
        /*0030*/ 	.string	"-arch sm_100 -m 64 "



//--------------------- .note.nv.cuinfo           --------------------------
	.section	.note.nv.cuinfo,"",@"SHT_NOTE"
	.sectionflags	@"SHF_NOTE_NV_CUINFO"
        /*0018*/ 	.short	0x0002
        /*001a*/ 	.short	0x0064
        /*001c*/ 	.short	0x0082
	.zero		2


//--------------------- .nv.info                  --------------------------
	.section	.nv.info,"",@"SHT_CUDA_INFO"
	.align	4


	//----- nvinfo : EIATTR_REGCOUNT
	.align		4
        /*0000*/ 	.byte	0x04, 0x2f
        /*0002*/ 	.short	(.L_1 - .L_0)
	.align		4
.L_0:
        /*0004*/ 	.word	index@(_Z5mergePiS_ii)
        /*0008*/ 	.word	0x00000018


	//----- nvinfo : EIATTR_FRAME_SIZE
	.align		4
.L_1:
        /*000c*/ 	.byte	0x04, 0x11
        /*000e*/ 	.short	(.L_3 - .L_2)
	.align		4
.L_2:
        /*0010*/ 	.word	index@(_Z5mergePiS_ii)
        /*0014*/ 	.word	0x00000000


	//----- nvinfo : EIATTR_REGCOUNT
	.align		4
.L_3:
        /*0018*/ 	.byte	0x04, 0x2f
        /*001a*/ 	.short	(.L_5 - .L_4)
	.align		4
.L_4:
        /*001c*/ 	.word	index@(_Z9copyArrayPiS_i)
        /*0020*/ 	.word	0x0000000a


	//----- nvinfo : EIATTR_FRAME_SIZE
	.align		4
.L_5:
        /*0024*/ 	.byte	0x04, 0x11
        /*0026*/ 	.short	(.L_7 - .L_6)
	.align		4
.L_6:
        /*0028*/ 	.word	index@(_Z9copyArrayPiS_i)
        /*002c*/ 	.word	0x00000000


	//----- nvinfo : EIATTR_MIN_STACK_SIZE
	.align		4
.L_7:
        /*0030*/ 	.byte	0x04, 0x12
        /*0032*/ 	.short	(.L_9 - .L_8)
	.align		4
.L_8:
        /*0034*/ 	.word	index@(_Z9copyArrayPiS_i)
        /*0038*/ 	.word	0x00000000


	//----- nvinfo : EIATTR_MIN_STACK_SIZE
	.align		4
.L_9:
        /*003c*/ 	.byte	0x04, 0x12
        /*003e*/ 	.short	(.L_11 - .L_10)
	.align		4
.L_10:
        /*0040*/ 	.word	index@(_Z5mergePiS_ii)
        /*0044*/ 	.word	0x00000000
.L_11:


//--------------------- .nv.compat                --------------------------
	.section	.nv.compat,"",@"SHT_CUDA_COMPAT_INFO"
	.align	4
        /*0000*/ 	.byte	0x02, 0x09, 0x00, 0x00, 0x02, 0x02, 0x01, 0x00, 0x02, 0x05, 0x05, 0x00, 0x03, 0x07, 0x01, 0x01
        /*0010*/ 	.byte	0x02, 0x03, 0x00, 0x00, 0x02, 0x06, 0x01, 0x00, 0x04, 0x0b, 0x08, 0x00, 0x09, 0x00, 0x00, 0x00
        /*0020*/ 	.byte	0x00, 0x00, 0x00, 0x00


//--------------------- .nv.info._Z9copyArrayPiS_i --------------------------
	.section	.nv.info._Z9copyArrayPiS_i,"",@"SHT_CUDA_INFO"
	.sectionflags	@""
	.align	4


	//----- nvinfo : EIATTR_CUDA_API_VERSION
	.align		4
        /*0000*/ 	.byte	0x04, 0x37
        /*0002*/ 	.short	(.L_13 - .L_12)
.L_12:
        /*0004*/ 	.word	0x00000082


	//----- nvinfo : EIATTR_KPARAM_INFO
	.align		4
.L_13:
        /*0008*/ 	.byte	0x04, 0x17
        /*000a*/ 	.short	(.L_15 - .L_14)
.L_14:
        /*000c*/ 	.word	0x00000000
        /*0010*/ 	.short	0x0002
        /*0012*/ 	.short	0x0010
        /*0014*/ 	.byte	0x00, 0xf0, 0x11, 0x00


	//----- nvinfo : EIATTR_KPARAM_INFO
	.align		4
.L_15:
        /*0018*/ 	.byte	0x04, 0x17
        /*001a*/ 	.short	(.L_17 - .L_16)
.L_16:
        /*001c*/ 	.word	0x00000000
        /*0020*/ 	.short	0x0001
        /*0022*/ 	.short	0x0008
        /*0024*/ 	.byte	0x00, 0xf5, 0x21, 0x00


	//----- nvinfo : EIATTR_KPARAM_INFO
	.align		4
.L_17:
        /*0028*/ 	.byte	0x04, 0x17
        /*002a*/ 	.short	(.L_19 - .L_18)
.L_18:
        /*002c*/ 	.word	0x00000000
        /*0030*/ 	.short	0x0000
        /*0032*/ 	.short	0x0000
        /*0034*/ 	.byte	0x00, 0xf5, 0x21, 0x00


	//----- nvinfo : EIATTR_SPARSE_MMA_MASK
	.align		4
.L_19:
        /*0038*/ 	.byte	0x03, 0x50
        /*003a*/ 	.short	0x0000


	//----- nvinfo : EIATTR_MAXREG_COUNT
	.align		4
        /*003c*/ 	.byte	0x03, 0x1b
        /*003e*/ 	.short	0x00ff


	//----- nvinfo : EIATTR_MERCURY_ISA_VERSION
	.align		4
        /*0040*/ 	.byte	0x03, 0x5f
        /*0042*/ 	.short	0x0101


	//----- nvinfo : EIATTR_VRC_CTA_INIT_COUNT
	.align		4
        /*0044*/ 	.byte	0x02, 0x4a
	.zero		1
	.zero		1


	//----- nvinfo : EIATTR_EXIT_INSTR_OFFSETS
	.align		4
        /*0048*/ 	.byte	0x04, 0x1c
        /*004a*/ 	.short	(.L_21 - .L_20)


	//   ....[0]....
.L_20:
        /*004c*/ 	.word	0x00000070


	//   ....[1]....
        /*0050*/ 	.word	0x000000f0


	//----- nvinfo : EIATTR_CBANK_PARAM_SIZE
	.align		4
.L_21:
        /*0054*/ 	.byte	0x03, 0x19
        /*0056*/ 	.short	0x0014


	//----- nvinfo : EIATTR_PARAM_CBANK
	.align		4
        /*0058*/ 	.byte	0x04, 0x0a
        /*005a*/ 	.short	(.L_23 - .L_22)
	.align		4
.L_22:
        /*005c*/ 	.word	index@(.nv.constant0._Z9copyArrayPiS_i)
        /*0060*/ 	.short	0x0380
        /*0062*/ 	.short	0x0014


	//----- nvinfo : EIATTR_SW_WAR
	.align		4
.L_23:
        /*0064*/ 	.byte	0x04, 0x36
        /*0066*/ 	.short	(.L_25 - .L_24)
.L_24:
        /*0068*/ 	.word	0x00000008
.L_25:


//--------------------- .nv.info._Z5mergePiS_ii   --------------------------
	.section	.nv.info._Z5mergePiS_ii,"",@"SHT_CUDA_INFO"
	.sectionflags	@""
	.align	4


	//----- nvinfo : EIATTR_CUDA_API_VERSION
	.align		4
        /*0000*/ 	.byte	0x04, 0x37
        /*0002*/ 	.short	(.L_27 - .L_26)
.L_26:
        /*0004*/ 	.word	0x00000082


	//----- nvinfo : EIATTR_KPARAM_INFO
	.align		4
.L_27:
        /*0008*/ 	.byte	0x04, 0x17
        /*000a*/ 	.short	(.L_29 - .L_28)
.L_28:
        /*000c*/ 	.word	0x00000000
        /*0010*/ 	.short	0x0003
        /*0012*/ 	.short	0x0014
        /*0014*/ 	.byte	0x00, 0xf0, 0x11, 0x00


	//----- nvinfo : EIATTR_KPARAM_INFO
	.align		4
.L_29:
        /*0018*/ 	.byte	0x04, 0x17
        /*001a*/ 	.short	(.L_31 - .L_30)
.L_30:
        /*001c*/ 	.word	0x00000000
        /*0020*/ 	.short	0x0002
        /*0022*/ 	.short	0x0010
        /*0024*/ 	.byte	0x00, 0xf0, 0x11, 0x00


	//----- nvinfo : EIATTR_KPARAM_INFO
	.align		4
.L_31:
        /*0028*/ 	.byte	0x04, 0x17
        /*002a*/ 	.short	(.L_33 - .L_32)
.L_32:
        /*002c*/ 	.word	0x00000000
        /*0030*/ 	.short	0x0001
        /*0032*/ 	.short	0x0008
        /*0034*/ 	.byte	0x00, 0xf5, 0x21, 0x00


	//----- nvinfo : EIATTR_KPARAM_INFO
	.align		4
.L_33:
        /*0038*/ 	.byte	0x04, 0x17
        /*003a*/ 	.short	(.L_35 - .L_34)
.L_34:
        /*003c*/ 	.word	0x00000000
        /*0040*/ 	.short	0x0000
        /*0042*/ 	.short	0x0000
        /*0044*/ 	.byte	0x00, 0xf5, 0x21, 0x00


	//----- nvinfo : EIATTR_SPARSE_MMA_MASK
	.align		4
.L_35:
        /*0048*/ 	.byte	0x03, 0x50
        /*004a*/ 	.short	0x0000


	//----- nvinfo : EIATTR_MAXREG_COUNT
	.align		4
        /*004c*/ 	.byte	0x03, 0x1b
        /*004e*/ 	.short	0x00ff


	//----- nvinfo : EIATTR_MERCURY_ISA_VERSION
	.align		4
        /*0050*/ 	.byte	0x03, 0x5f
        /*0052*/ 	.short	0x0101


	//----- nvinfo : EIATTR_VRC_CTA_INIT_COUNT
	.align		4
        /*0054*/ 	.byte	0x02, 0x4a
	.zero		1
	.zero		1


	//----- nvinfo : EIATTR_EXIT_INSTR_OFFSETS
	.align		4
        /*0058*/ 	.byte	0x04, 0x1c
        /*005a*/ 	.short	(.L_37 - .L_36)


	//   ....[0]....
.L_36:
        /*005c*/ 	.word	0x00000580


	//   ....[1]....
        /*0060*/ 	.word	0x000006e0


	//   ....[2]....
        /*0064*/ 	.word	0x00000880


	//----- nvinfo : EIATTR_CRS_STACK_SIZE
	.align		4
.L_37:
        /*0068*/ 	.byte	0x04, 0x1e
        /*006a*/ 	.short	(.L_39 - .L_38)
.L_38:
        /*006c*/ 	.word	0x00000000


	//----- nvinfo : EIATTR_CBANK_PARAM_SIZE
	.align		4
.L_39:
        /*0070*/ 	.byte	0x03, 0x19
        /*0072*/ 	.short	0x0018


	//----- nvinfo : EIATTR_PARAM_CBANK
	.align		4
        /*0074*/ 	.byte	0x04, 0x0a
        /*0076*/ 	.short	(.L_41 - .L_40)
	.align		4
.L_40:
        /*0078*/ 	.word	index@(.nv.constant0._Z5mergePiS_ii)
        /*007c*/ 	.short	0x0380
        /*007e*/ 	.short	0x0018


	//----- nvinfo : EIATTR_SW_WAR
	.align		4
.L_41:
        /*0080*/ 	.byte	0x04, 0x36
        /*0082*/ 	.short	(.L_43 - .L_42)
.L_42:
        /*0084*/ 	.word	0x00000008
.L_43:


//--------------------- .nv.callgraph             --------------------------
	.section	.nv.callgraph,"",@"SHT_CUDA_CALLGRAPH"
	.align	4
	.sectionentsize	8
	.align		4
        /*0000*/ 	.word	0x00000000
	.align		4
        /*0004*/ 	.word	0xffffffff
	.align		4
        /*0008*/ 	.word	0x00000000
	.align		4
        /*000c*/ 	.word	0xfffffffe
	.align		4
        /*0010*/ 	.word	0x00000000
	.align		4
        /*0014*/ 	.word	0xfffffffd
	.align		4
        /*0018*/ 	.word	0x00000000
	.align		4
        /*001c*/ 	.word	0xfffffffc


//--------------------- .text._Z9copyArrayPiS_i   --------------------------
	.section	.text._Z9copyArrayPiS_i,"ax",@progbits
	.align	128
        .global         _Z9copyArrayPiS_i
        .type           _Z9copyArrayPiS_i,@function
        .size           _Z9copyArrayPiS_i,(.L_x_15 - _Z9copyArrayPiS_i)
        .other          _Z9copyArrayPiS_i,@"STO_CUDA_ENTRY STV_DEFAULT"
_Z9copyArrayPiS_i:
.text._Z9copyArrayPiS_i:
[----:B------:R-:W-:Y:S01]  /*0000*/  LDC R1, c[0x0][0x37c] ;  /* 0x0000df00ff017b82 */ /* 0x000fe20000000800 */
[----:B------:R-:W0:Y:S07]  /*0010*/  S2R R0, SR_TID.X ;  /* 0x0000000000007919 */ /* 0x000e2e0000002100 */
[----:B------:R-:W0:Y:S01]  /*0020*/  S2UR UR4, SR_CTAID.X ;  /* 0x00000000000479c3 */ /* 0x000e220000002500 */
[----:B------:R-:W1:Y:S07]  /*0030*/  LDCU UR5, c[0x0][0x390] ;  /* 0x00007200ff0577ac */ /* 0x000e6e0008000800 */
[----:B------:R-:W0:Y:S02]  /*0040*/  LDC R7, c[0x0][0x360] ;  /* 0x0000d800ff077b82 */ /* 0x000e240000000800 */
[----:B0-----:R-:W-:-:S05]  /*0050*/  IMAD R7, R7, UR4, R0 ;  /* 0x0000000407077c24 */ /* 0x001fca000f8e0200 */
[----:B-1----:R-:W-:-:S13]  /*0060*/  ISETP.GE.AND P0, PT, R7, UR5, PT ;  /* 0x0000000507007c0c */ /* 0x002fda000bf06270 */
[----:B------:R-:W-:Y:S05]  /*0070*/  @P0 EXIT ;  /* 0x000000000000094d */ /* 0x000fea0003800000 */
[----:B------:R-:W0:Y:S01]  /*0080*/  LDC.64 R2, c[0x0][0x380] ;  /* 0x0000e000ff027b82 */ /* 0x000e220000000a00 */
[----:B------:R-:W1:Y:S07]  /*0090*/  LDCU.64 UR4, c[0x0][0x358] ;  /* 0x00006b00ff0477ac */ /* 0x000e6e0008000a00 */
[----:B------:R-:W2:Y:S01]  /*00a0*/  LDC.64 R4, c[0x0][0x388] ;  /* 0x0000e200ff047b82 */ /* 0x000ea20000000a00 */
[----:B0-----:R-:W-:-:S06]  /*00b0*/  IMAD.WIDE R2, R7, 0x4, R2 ;  /* 0x0000000407027825 */ /* 0x001fcc00078e0202 */
[----:B-1----:R-:W3:Y:S01]  /*00c0*/  LDG.E R3, desc[UR4][R2.64] ;  /* 0x0000000402037981 */ /* 0x002ee2000c1e1900 */
[----:B--2---:R-:W-:-:S05]  /*00d0*/  IMAD.WIDE R4, R7, 0x4, R4 ;  /* 0x0000000407047825 */ /* 0x004fca00078e0204 */
[----:B---3--:R-:W-:Y:S01]  /*00e0*/  STG.E desc[UR4][R4.64], R3 ;  /* 0x0000000304007986 */ /* 0x008fe2000c101904 */
[----:B------:R-:W-:Y:S05]  /*00f0*/  EXIT ;  /* 0x000000000000794d */ /* 0x000fea0003800000 */
.L_x_0:
[----:B------:R-:W-:-:S00]  /*0100*/  BRA `(.L_x_0) ;  /* 0xfffffffc00fc7947 */ /* 0x000fc0000383ffff */
[----:B------:R-:W-:-:S00]  /*0110*/  NOP ;  /* 0x0000000000007918 */ /* 0x000fc00000000000 */
        /* <DEDUP_REMOVED lines=14> */
.L_x_15:


//--------------------- .text._Z5mergePiS_ii      --------------------------
	.section	.text._Z5mergePiS_ii,"ax",@progbits
	.align	128
        .global         _Z5mergePiS_ii
        .type           _Z5mergePiS_ii,@function
        .size           _Z5mergePiS_ii,(.L_x_16 - _Z5mergePiS_ii)
        .other          _Z5mergePiS_ii,@"STO_CUDA_ENTRY STV_DEFAULT"
_Z5mergePiS_ii:
.text._Z5mergePiS_ii:
[----:B------:R-:W-:Y:S01]  /*0000*/  LDC R1, c[0x0][0x37c] ;  /* 0x0000df00ff017b82 */ /* 0x000fe20000000800 */
[----:B------:R-:W0:Y:S07]  /*0010*/  S2R R3, SR_TID.X ;  /* 0x0000000000037919 */ /* 0x000e2e0000002100 */
[----:B------:R-:W0:Y:S01]  /*0020*/  S2UR UR4, SR_CTAID.X ;  /* 0x00000000000479c3 */ /* 0x000e220000002500 */
[----:B------:R-:W1:Y:S01]  /*0030*/  LDCU.64 UR8, c[0x0][0x358] ;  /* 0x00006b00ff0877ac */ /* 0x000e620008000a00 */
[----:B------:R-:W-:Y:S06]  /*0040*/  BSSY.RECONVERGENT B0, `(.L_x_1) ;  /* 0x0000022000007945 */ /* 0x000fec0003800200 */
[----:B------:R-:W0:Y:S08]  /*0050*/  LDC R0, c[0x0][0x360] ;  /* 0x0000d800ff007b82 */ /* 0x000e300000000800 */
[----:B------:R-:W2:Y:S08]  /*0060*/  LDC.64 R4, c[0x0][0x390] ;  /* 0x0000e400ff047b82 */ /* 0x000eb00000000a00 */
[----:B------:R-:W3:Y:S01]  /*0070*/  LDC.64 R6, c[0x0][0x380] ;  /* 0x0000e000ff067b82 */ /* 0x000ee20000000a00 */
[----:B0-----:R-:W-:-:S07]  /*0080*/  IMAD R0, R0, UR4, R3 ;  /* 0x0000000400007c24 */ /* 0x001fce000f8e0203 */
[----:B------:R-:W0:Y:S01]  /*0090*/  LDC.64 R8, c[0x0][0x388] ;  /* 0x0000e200ff087b82 */ /* 0x000e220000000a00 */
[----:B--2---:R-:W-:-:S04]  /*00a0*/  IMAD R0, R0, R5, RZ ;  /* 0x0000000500007224 */ /* 0x004fc800078e02ff */
[----:B------:R-:W-:-:S04]  /*00b0*/  IMAD.SHL.U32 R0, R0, 0x2, RZ ;  /* 0x0000000200007824 */ /* 0x000fc800078e00ff */
[----:B------:R-:W-:-:S05]  /*00c0*/  IMAD.IADD R3, R0, 0x1, R5 ;  /* 0x0000000100037824 */ /* 0x000fca00078e0205 */
[C---:B------:R-:W-:Y:S02]  /*00d0*/  VIADDMNMX R2, R3.reuse, R5, R4, PT ;  /* 0x0000000503027246 */ /* 0x040fe40003800104 */
[C---:B------:R-:W-:Y:S02]  /*00e0*/  VIMNMX R5, PT, PT, R3.reuse, R4, PT ;  /* 0x0000000403057248 */ /* 0x040fe40003fe0100 */
[----:B------:R-:W-:Y:S02]  /*00f0*/  ISETP.GE.AND P0, PT, R3, R2, PT ;  /* 0x000000020300720c */ /* 0x000fe40003f06270 */
[----:B------:R-:W-:Y:S02]  /*0100*/  MOV R4, R0 ;  /* 0x0000000000047202 */ /* 0x000fe40000000f00 */
[----:B------:R-:W-:-:S13]  /*0110*/  ISETP.GE.OR P0, PT, R0, R5, P0 ;  /* 0x000000050000720c */ /* 0x000fda0000706670 */
[----:B-1-3--:R-:W-:Y:S05]  /*0120*/  @P0 BRA `(.L_x_2) ;  /* 0x00000000004c0947 */ /* 0x00afea0003800000 */
.L_x_3:
[----:B------:R-:W-:-:S04]  /*0130*/  IMAD.WIDE R10, R4, 0x4, R6 ;  /* 0x00000004040a7825 */ /* 0x000fc800078e0206 */
[----:B------:R-:W-:Y:S02]  /*0140*/  IMAD.WIDE R12, R3, 0x4, R6 ;  /* 0x00000004030c7825 */ /* 0x000fe400078e0206 */
[----:B------:R-:W2:Y:S04]  /*0150*/  LDG.E R10, desc[UR8][R10.64] ;  /* 0x000000080a0a7981 */ /* 0x000ea8000c1e1900 */
[----:B------:R-:W2:Y:S01]  /*0160*/  LDG.E R13, desc[UR8][R12.64] ;  /* 0x000000080c0d7981 */ /* 0x000ea2000c1e1900 */
[----:B0-----:R-:W-:-:S04]  /*0170*/  IMAD.WIDE R14, R0, 0x4, R8 ;  /* 0x00000004000e7825 */ /* 0x001fc800078e0208 */
[----:B------:R-:W-:Y:S02]  /*0180*/  VIADD R17, R3, 0x1 ;  /* 0x0000000103117836 */ /* 0x000fe40000000000 */
[----:B------:R-:W-:Y:S02]  /*0190*/  VIADD R16, R4, 0x1 ;  /* 0x0000000104107836 */ /* 0x000fe40000000000 */
[----:B------:R-:W-:Y:S01]  /*01a0*/  VIADD R0, R0, 0x1 ;  /* 0x0000000100007836 */ /* 0x000fe20000000000 */
[CC--:B--2---:R-:W-:Y:S02]  /*01b0*/  ISETP.GE.AND P0, PT, R10.reuse, R13.reuse, PT ;  /* 0x0000000d0a00720c */ /* 0x0c4fe40003f06270 */
[CC--:B------:R-:W-:Y:S02]  /*01c0*/  ISETP.GE.AND P1, PT, R10.reuse, R13.reuse, PT ;  /* 0x0000000d0a00720c */ /* 0x0c0fe40003f26270 */
[----:B------:R-:W-:-:S05]  /*01d0*/  VIMNMX R19, PT, PT, R10, R13, PT ;  /* 0x0000000d0a137248 */ /* 0x000fca0003fe0100 */
[----:B------:R1:W-:Y:S04]  /*01e0*/  STG.E desc[UR8][R14.64], R19 ;  /* 0x000000130e007986 */ /* 0x0003e8000c101908 */
[----:B------:R-:W-:Y:S02]  /*01f0*/  @!P0 IMAD.MOV R17, RZ, RZ, R3 ;  /* 0x000000ffff118224 */ /* 0x000fe400078e0203 */
[----:B------:R-:W-:Y:S02]  /*0200*/  @P1 IADD3 R16, PT, PT, R4, RZ, RZ ;  /* 0x000000ff04101210 */ /* 0x000fe40007ffe0ff */
[----:B------:R-:W-:Y:S01]  /*0210*/  IMAD.MOV.U32 R3, RZ, RZ, R17 ;  /* 0x000000ffff037224 */ /* 0x000fe200078e0011 */
[----:B------:R-:W-:Y:S02]  /*0220*/  ISETP.GE.AND P0, PT, R17, R2, PT ;  /* 0x000000021100720c */ /* 0x000fe40003f06270 */
[----:B------:R-:W-:-:S02]  /*0230*/  ISETP.LT.AND P1, PT, R16, R5, PT ;  /* 0x000000051000720c */ /* 0x000fc40003f21270 */
[----:B------:R-:W-:-:S11]  /*0240*/  MOV R4, R16 ;  /* 0x0000001000047202 */ /* 0x000fd60000000f00 */
[----:B-1----:R-:W-:Y:S05]  /*0250*/  @!P0 BRA P1, `(.L_x_3) ;  /* 0xfffffffc00b48947 */ /* 0x002fea000083ffff */
.L_x_2:
[----:B------:R-:W-:Y:S05]  /*0260*/  BSYNC.RECONVERGENT B0 ;  /* 0x0000000000007941 */ /* 0x000fea0003800200 */
.L_x_1:
[----:B------:R-:W-:Y:S01]  /*0270*/  ISETP.GE.AND P0, PT, R4, R5, PT ;  /* 0x000000050400720c */ /* 0x000fe20003f06270 */
[----:B------:R-:W-:-:S12]  /*0280*/  BSSY.RECONVERGENT B0, `(.L_x_4) ;  /* 0x000002e000007945 */ /* 0x000fd80003800200 */
[----:B------:R-:W-:Y:S05]  /*0290*/  @P0 BRA `(.L_x_5) ;  /* 0x0000000000b00947 */ /* 0x000fea0003800000 */
[C-C-:B------:R-:W-:Y:S01]  /*02a0*/  IMAD.IADD R6, R5.reuse, 0x1, -R4.reuse ;  /* 0x0000000105067824 */ /* 0x140fe200078e0a04 */
[----:B------:R-:W-:Y:S01]  /*02b0*/  IADD3 R7, PT, PT, -R5, R4, RZ ;  /* 0x0000000405077210 */ /* 0x000fe20007ffe1ff */
[----:B------:R-:W-:Y:S01]  /*02c0*/  BSSY.RECONVERGENT B1, `(.L_x_6) ;  /* 0x0000012000017945 */ /* 0x000fe20003800200 */
[----:B0-----:R-:W-:Y:S02]  /*02d0*/  IMAD.MOV.U32 R8, RZ, RZ, R4 ;  /* 0x000000ffff087224 */ /* 0x001fe400078e0004 */
[----:B------:R-:W-:Y:S02]  /*02e0*/  LOP3.LUT P1, R6, R6, 0x3, RZ, 0xc0, !PT ;  /* 0x0000000306067812 */ /* 0x000fe4000782c0ff */
[----:B------:R-:W-:-:S11]  /*02f0*/  ISETP.GT.U32.AND P0, PT, R7, -0x4, PT ;  /* 0xfffffffc0700780c */ /* 0x000fd60003f04070 */
[----:B------:R-:W-:Y:S05]  /*0300*/  @!P1 BRA `(.L_x_7) ;  /* 0x0000000000349947 */ /* 0x000fea0003800000 */
[----:B------:R-:W0:Y:S01]  /*0310*/  LDC.64 R14, c[0x0][0x380] ;  /* 0x0000e000ff0e7b82 */ /* 0x000e220000000a00 */
[----:B------:R-:W-:Y:S01]  /*0320*/  IMAD.MOV R9, RZ, RZ, -R6 ;  /* 0x000000ffff097224 */ /* 0x000fe200078e0a06 */
[----:B------:R-:W-:-:S06]  /*0330*/  MOV R8, R4 ;  /* 0x0000000400087202 */ /* 0x000fcc0000000f00 */
[----:B------:R-:W1:Y:S02]  /*0340*/  LDC.64 R10, c[0x0][0x388] ;  /* 0x0000e200ff0a7b82 */ /* 0x000e640000000a00 */
.L_x_8:
[----:B0-2---:R-:W-:-:S06]  /*0350*/  IMAD.WIDE R6, R8, 0x4, R14 ;  /* 0x0000000408067825 */ /* 0x005fcc00078e020e */
[----:B------:R-:W2:Y:S01]  /*0360*/  LDG.E R7, desc[UR8][R6.64] ;  /* 0x0000000806077981 */ /* 0x000ea2000c1e1900 */
[C---:B-1----:R-:W-:Y:S01]  /*0370*/  IMAD.WIDE R12, R0.reuse, 0x4, R10 ;  /* 0x00000004000c7825 */ /* 0x042fe200078e020a */
[----:B------:R-:W-:-:S03]  /*0380*/  IADD3 R0, PT, PT, R0, 0x1, RZ ;  /* 0x0000000100007810 */ /* 0x000fc60007ffe0ff */
[----:B------:R-:W-:Y:S02]  /*0390*/  VIADD R9, R9, 0x1 ;  /* 0x0000000109097836 */ /* 0x000fe40000000000 */
[----:B------:R-:W-:-:S03]  /*03a0*/  VIADD R8, R8, 0x1 ;  /* 0x0000000108087836 */ /* 0x000fc60000000000 */
[----:B------:R-:W-:Y:S01]  /*03b0*/  ISETP.NE.AND P1, PT, R9, RZ, PT ;  /* 0x000000ff0900720c */ /* 0x000fe20003f25270 */
[----:B--2---:R2:W-:-:S12]  /*03c0*/  STG.E desc[UR8][R12.64], R7 ;  /* 0x000000070c007986 */ /* 0x0045d8000c101908 */
[----:B------:R-:W-:Y:S05]  /*03d0*/  @P1 BRA `(.L_x_8) ;  /* 0xfffffffc00dc1947 */ /* 0x000fea000383ffff */
.L_x_7:
[----:B------:R-:W-:Y:S05]  /*03e0*/  BSYNC.RECONVERGENT B1 ;  /* 0x0000000000017941 */ /* 0x000fea0003800200 */
.L_x_6:
[----:B------:R-:W-:Y:S05]  /*03f0*/  @P0 BRA `(.L_x_5) ;  /* 0x0000000000580947 */ /* 0x000fea0003800000 */
[----:B------:R-:W0:Y:S01]  /*0400*/  LDC.64 R10, c[0x0][0x388] ;  /* 0x0000e200ff0a7b82 */ /* 0x000e220000000a00 */
[----:B------:R-:W-:-:S07]  /*0410*/  IMAD.IADD R9, R8, 0x1, -R5 ;  /* 0x0000000108097824 */ /* 0x000fce00078e0a05 */
[----:B--2---:R-:W1:Y:S01]  /*0420*/  LDC.64 R6, c[0x0][0x380] ;  /* 0x0000e000ff067b82 */ /* 0x004e620000000a00 */
[----:B0-----:R-:W-:-:S05]  /*0430*/  IADD3 R4, P1, PT, R10, 0x8, RZ ;  /* 0x000000080a047810 */ /* 0x001fca0007f3e0ff */
[----:B------:R-:W-:Y:S01]  /*0440*/  IMAD.X R5, RZ, RZ, R11, P1 ;  /* 0x000000ffff057224 */ /* 0x000fe200008e060b */
[----:B-1----:R-:W-:-:S04]  /*0450*/  IADD3 R6, P0, PT, R6, 0x8, RZ ;  /* 0x0000000806067810 */ /* 0x002fc80007f1e0ff */
[----:B------:R-:W-:-:S09]  /*0460*/  IADD3.X R7, PT, PT, RZ, R7, RZ, P0, !PT ;  /* 0x00000007ff077210 */ /* 0x000fd200007fe4ff */
.L_x_9:
[----:B------:R-:W-:-:S05]  /*0470*/  IMAD.WIDE R10, R8, 0x4, R6 ;  /* 0x00000004080a7825 */ /* 0x000fca00078e0206 */
[----:B-1----:R-:W2:Y:S01]  /*0480*/  LDG.E R15, desc[UR8][R10.64+-0x8] ;  /* 0xfffff8080a0f7981 */ /* 0x002ea2000c1e1900 */
[----:B------:R-:W-:-:S05]  /*0490*/  IMAD.WIDE R12, R0, 0x4, R4 ;  /* 0x00000004000c7825 */ /* 0x000fca00078e0204 */
[----:B--2---:R1:W-:Y:S04]  /*04a0*/  STG.E desc[UR8][R12.64+-0x8], R15 ;  /* 0xfffff80f0c007986 */ /* 0x0043e8000c101908 */
[----:B------:R-:W2:Y:S04]  /*04b0*/  LDG.E R17, desc[UR8][R10.64+-0x4] ;  /* 0xfffffc080a117981 */ /* 0x000ea8000c1e1900 */
[----:B--2---:R1:W-:Y:S04]  /*04c0*/  STG.E desc[UR8][R12.64+-0x4], R17 ;  /* 0xfffffc110c007986 */ /* 0x0043e8000c101908 */
[----:B------:R-:W2:Y:S04]  /*04d0*/  LDG.E R19, desc[UR8][R10.64] ;  /* 0x000000080a137981 */ /* 0x000ea8000c1e1900 */
[----:B--2---:R1:W-:Y:S04]  /*04e0*/  STG.E desc[UR8][R12.64], R19 ;  /* 0x000000130c007986 */ /* 0x0043e8000c101908 */
[----:B------:R-:W2:Y:S01]  /*04f0*/  LDG.E R21, desc[UR8][R10.64+0x4] ;  /* 0x000004080a157981 */ /* 0x000ea2000c1e1900 */
[----:B------:R-:W-:Y:S01]  /*0500*/  IADD3 R9, PT, PT, R9, 0x4, RZ ;  /* 0x0000000409097810 */ /* 0x000fe20007ffe0ff */
[----:B------:R-:W-:Y:S01]  /*0510*/  VIADD R8, R8, 0x4 ;  /* 0x0000000408087836 */ /* 0x000fe20000000000 */
[----:B------:R-:W-:-:S02]  /*0520*/  IADD3 R0, PT, PT, R0, 0x4, RZ ;  /* 0x0000000400007810 */ /* 0x000fc40007ffe0ff */
[----:B------:R-:W-:Y:S01]  /*0530*/  ISETP.NE.AND P0, PT, R9, RZ, PT ;  /* 0x000000ff0900720c */ /* 0x000fe20003f05270 */
[----:B--2---:R1:W-:-:S12]  /*0540*/  STG.E desc[UR8][R12.64+0x4], R21 ;  /* 0x000004150c007986 */ /* 0x0043d8000c101908 */
[----:B------:R-:W-:Y:S05]  /*0550*/  @P0 BRA `(.L_x_9) ;  /* 0xfffffffc00c40947 */ /* 0x000fea000383ffff */
.L_x_5:
[----:B------:R-:W-:Y:S05]  /*0560*/  BSYNC.RECONVERGENT B0 ;  /* 0x0000000000007941 */ /* 0x000fea0003800200 */
.L_x_4:
[----:B------:R-:W-:-:S13]  /*0570*/  ISETP.GE.AND P0, PT, R3, R2, PT ;  /* 0x000000020300720c */ /* 0x000fda0003f06270 */
[----:B------:R-:W-:Y:S05]  /*0580*/  @P0 EXIT ;  /* 0x000000000000094d */ /* 0x000fea0003800000 */
[C-C-:B------:R-:W-:Y:S01]  /*0590*/  IMAD.IADD R4, R2.reuse, 0x1, -R3.reuse ;  /* 0x0000000102047824 */ /* 0x140fe200078e0a03 */
[----:B------:R-:W-:Y:S01]  /*05a0*/  IADD3 R5, PT, PT, -R2, R3, RZ ;  /* 0x0000000302057210 */ /* 0x000fe20007ffe1ff */
[----:B------:R-:W-:Y:S01]  /*05b0*/  BSSY.RECONVERGENT B0, `(.L_x_10) ;  /* 0x0000012000007945 */ /* 0x000fe20003800200 */
[----:B-12---:R-:W-:Y:S02]  /*05c0*/  IMAD.MOV.U32 R13, RZ, RZ, R3 ;  /* 0x000000ffff0d7224 */ /* 0x006fe400078e0003 */
[----:B------:R-:W-:Y:S02]  /*05d0*/  LOP3.LUT P1, R4, R4, 0x3, RZ, 0xc0, !PT ;  /* 0x0000000304047812 */ /* 0x000fe4000782c0ff */
[----:B------:R-:W-:-:S11]  /*05e0*/  ISETP.GT.U32.AND P0, PT, R5, -0x4, PT ;  /* 0xfffffffc0500780c */ /* 0x000fd60003f04070 */
[----:B------:R-:W-:Y:S05]  /*05f0*/  @!P1 BRA `(.L_x_11) ;  /* 0x0000000000349947 */ /* 0x000fea0003800000 */
[----:B------:R-:W1:Y:S01]  /*0600*/  LDC.64 R10, c[0x0][0x380] ;  /* 0x0000e000ff0a7b82 */ /* 0x000e620000000a00 */
[----:B------:R-:W-:Y:S01]  /*0610*/  IADD3 R12, PT, PT, -R4, RZ, RZ ;  /* 0x000000ff040c7210 */ /* 0x000fe20007ffe1ff */
[----:B------:R-:W-:-:S06]  /*0620*/  IMAD.MOV.U32 R13, RZ, RZ, R3 ;  /* 0x000000ffff0d7224 */ /* 0x000fcc00078e0003 */
[----:B------:R-:W2:Y:S02]  /*0630*/  LDC.64 R6, c[0x0][0x388] ;  /* 0x0000e200ff067b82 */ /* 0x000ea40000000a00 */
.L_x_12:
[----:B-1-3--:R-:W-:-:S06]  /*0640*/  IMAD.WIDE R4, R13, 0x4, R10 ;  /* 0x000000040d047825 */ /* 0x00afcc00078e020a */
[----:B------:R-:W3:Y:S01]  /*0650*/  LDG.E R5, desc[UR8][R4.64] ;  /* 0x0000000804057981 */ /* 0x000ee2000c1e1900 */
[----:B0-2---:R-:W-:Y:S01]  /*0660*/  IMAD.WIDE R8, R0, 0x4, R6 ;  /* 0x0000000400087825 */ /* 0x005fe200078e0206 */
[----:B------:R-:W-:Y:S02]  /*0670*/  IADD3 R12, PT, PT, R12, 0x1, RZ ;  /* 0x000000010c0c7810 */ /* 0x000fe40007ffe0ff */
[----:B------:R-:W-:Y:S01]  /*0680*/  IADD3 R0, PT, PT, R0, 0x1, RZ ;  /* 0x0000000100007810 */ /* 0x000fe20007ffe0ff */
[----:B------:R-:W-:Y:S01]  /*0690*/  VIADD R13, R13, 0x1 ;  /* 0x000000010d0d7836 */ /* 0x000fe20000000000 */
[----:B------:R-:W-:Y:S01]  /*06a0*/  ISETP.NE.AND P1, PT, R12, RZ, PT ;  /* 0x000000ff0c00720c */ /* 0x000fe20003f25270 */
[----:B---3--:R3:W-:-:S12]  /*06b0*/  STG.E desc[UR8][R8.64], R5 ;  /* 0x0000000508007986 */ /* 0x0087d8000c101908 */
[----:B------:R-:W-:Y:S05]  /*06c0*/  @P1 BRA `(.L_x_12) ;  /* 0xfffffffc00dc1947 */ /* 0x000fea000383ffff */
.L_x_11:
[----:B------:R-:W-:Y:S05]  /*06d0*/  BSYNC.RECONVERGENT B0 ;  /* 0x0000000000007941 */ /* 0x000fea0003800200 */
.L_x_10:
[----:B------:R-:W-:Y:S05]  /*06e0*/  @P0 EXIT ;  /* 0x000000000000094d */ /* 0x000fea0003800000 */
[----:B------:R-:W1:Y:S01]  /*06f0*/  LDCU.128 UR4, c[0x0][0x380] ;  /* 0x00007000ff0477ac */ /* 0x000e620008000c00 */
[----:B------:R-:W-:Y:S01]  /*0700*/  IMAD.IADD R6, R13, 0x1, -R2 ;  /* 0x000000010d067824 */ /* 0x000fe200078e0a02 */
[----:B-1----:R-:W-:Y:S02]  /*0710*/  UIADD3 UR4, UP0, UPT, UR4, 0x8, URZ ;  /* 0x0000000804047890 */ /* 0x002fe4000ff1e0ff */
[----:B------:R-:W-:Y:S02]  /*0720*/  UIADD3 UR6, UP1, UPT, UR6, 0x8, URZ ;  /* 0x0000000806067890 */ /* 0x000fe4000ff3e0ff */
[----:B------:R-:W-:Y:S02]  /*0730*/  UIADD3.X UR5, UPT, UPT, URZ, UR5, URZ, UP0, !UPT ;  /* 0x00000005ff057290 */ /* 0x000fe400087fe4ff */
[----:B------:R-:W-:-:S12]  /*0740*/  UIADD3.X UR7, UPT, UPT, URZ, UR7, URZ, UP1, !UPT ;  /* 0x00000007ff077290 */ /* 0x000fd80008ffe4ff */
.L_x_13:
[----:B------:R-:W-:Y:S01]  /*0750*/  MOV R2, UR4 ;  /* 0x0000000400027c02 */ /* 0x000fe20008000f00 */
[----:B------:R-:W-:-:S04]  /*0760*/  IMAD.U32 R3, RZ, RZ, UR5 ;  /* 0x00000005ff037e24 */ /* 0x000fc8000f8e00ff */
[----:B------:R-:W-:-:S05]  /*0770*/  IMAD.WIDE R2, R13, 0x4, R2 ;  /* 0x000000040d027825 */ /* 0x000fca00078e0202 */
[----:B-1----:R-:W2:Y:S01]  /*0780*/  LDG.E R7, desc[UR8][R2.64+-0x8] ;  /* 0xfffff80802077981 */ /* 0x002ea2000c1e1900 */
[----:B------:R-:W-:Y:S01]  /*0790*/  MOV R4, UR6 ;  /* 0x0000000600047c02 */ /* 0x000fe20008000f00 */
[----:B---3--:R-:W-:-:S04]  /*07a0*/  IMAD.U32 R5, RZ, RZ, UR7 ;  /* 0x00000007ff057e24 */ /* 0x008fc8000f8e00ff */
[----:B------:R-:W-:-:S05]  /*07b0*/  IMAD.WIDE R4, R0, 0x4, R4 ;  /* 0x0000000400047825 */ /* 0x000fca00078e0204 */
[----:B--2---:R1:W-:Y:S04]  /*07c0*/  STG.E desc[UR8][R4.64+-0x8], R7 ;  /* 0xfffff80704007986 */ /* 0x0043e8000c101908 */
[----:B0-----:R-:W2:Y:S04]  /*07d0*/  LDG.E R9, desc[UR8][R2.64+-0x4] ;  /* 0xfffffc0802097981 */ /* 0x001ea8000c1e1900 */
        /* <DEDUP_REMOVED lines=10> */
[----:B------:R-:W-:Y:S05]  /*0880*/  EXIT ;  /* 0x000000000000794d */ /* 0x000fea0003800000 */
.L_x_14:
        /* <DEDUP_REMOVED lines=15> */
.L_x_16:


//--------------------- .nv.shared.reserved.0     --------------------------
	.section	.nv.shared.reserved.0,"aw",@nobits
	.weak		__nv_reservedSMEM_offset_0_alias
	.size		__nv_reservedSMEM_offset_0_alias, 0, 64
	.other		__nv_reservedSMEM_offset_0_alias,@"STO_CUDA_RESERVED_SHARED STV_DEFAULT"
__nv_reservedSMEM_offset_0_alias:
	.zero		0
	.zero		64


//--------------------- .nv.constant0._Z9copyArrayPiS_i --------------------------
	.section	.nv.constant0._Z9copyArrayPiS_i,"a",@progbits
	.sectionflags	@""
	.align	4
.nv.constant0._Z9copyArrayPiS_i:
	.zero		916


//--------------------- .nv.constant0._Z5mergePiS_ii --------------------------
	.section	.nv.constant0._Z5mergePiS_ii,"a",@progbits
	.sectionflags	@""
	.align	4
.nv.constant0._Z5mergePiS_ii:
	.zero		920


//--------------------- SYMBOLS --------------------------

	.type		.nv.reservedSmem.offset0,@object
	.size		.nv.reservedSmem.offset0,0x4
